//
// Generated by NVIDIA NVVM Compiler
//
// Compiler Build ID: CL-36424714
// Cuda compilation tools, release 13.0, V13.0.88
// Based on NVVM 20.0.0
//

.version 9.0
.target sm_100
.address_size 64

	// .globl	_Z12sgemm_kernelPfS_S_iiiff

.visible .entry _Z12sgemm_kernelPfS_S_iiiff(
	.param .u64 .ptr .align 1 _Z12sgemm_kernelPfS_S_iiiff_param_0,
	.param .u64 .ptr .align 1 _Z12sgemm_kernelPfS_S_iiiff_param_1,
	.param .u64 .ptr .align 1 _Z12sgemm_kernelPfS_S_iiiff_param_2,
	.param .u32 _Z12sgemm_kernelPfS_S_iiiff_param_3,
	.param .u32 _Z12sgemm_kernelPfS_S_iiiff_param_4,
	.param .u32 _Z12sgemm_kernelPfS_S_iiiff_param_5,
	.param .f32 _Z12sgemm_kernelPfS_S_iiiff_param_6,
	.param .f32 _Z12sgemm_kernelPfS_S_iiiff_param_7
)
{
	.reg .pred 	%p<13>;
	.reg .b32 	%r<43>;
	.reg .b32 	%f<73>;
	.reg .b64 	%rd<53>;

	ld.param.u64 	%rd7, [_Z12sgemm_kernelPfS_S_iiiff_param_0];
	ld.param.u64 	%rd8, [_Z12sgemm_kernelPfS_S_iiiff_param_1];
	ld.param.u64 	%rd6, [_Z12sgemm_kernelPfS_S_iiiff_param_2];
	ld.param.u32 	%r20, [_Z12sgemm_kernelPfS_S_iiiff_param_3];
	ld.param.u32 	%r18, [_Z12sgemm_kernelPfS_S_iiiff_param_4];
	ld.param.u32 	%r19, [_Z12sgemm_kernelPfS_S_iiiff_param_5];
	ld.param.f32 	%f13, [_Z12sgemm_kernelPfS_S_iiiff_param_6];
	ld.param.f32 	%f14, [_Z12sgemm_kernelPfS_S_iiiff_param_7];
	cvta.to.global.u64 	%rd1, %rd8;
	cvta.to.global.u64 	%rd2, %rd7;
	mov.u32 	%r22, %ntid.x;
	mov.u32 	%r23, %ctaid.x;
	mov.u32 	%r24, %tid.x;
	mad.lo.s32 	%r1, %r22, %r23, %r24;
	mov.u32 	%r25, %ntid.y;
	mov.u32 	%r26, %ctaid.y;
	mov.u32 	%r27, %tid.y;
	mad.lo.s32 	%r28, %r25, %r26, %r27;
	setp.ge.s32 	%p1, %r1, %r18;
	setp.ge.s32 	%p2, %r28, %r20;
	or.pred  	%p3, %p1, %p2;
	@%p3 bra 	$L__BB0_14;
	setp.lt.s32 	%p4, %r19, 1;
	mov.f32 	%f72, 0f00000000;
	@%p4 bra 	$L__BB0_13;
	mul.lo.s32 	%r3, %r19, %r28;
	and.b32  	%r4, %r19, 7;
	setp.lt.u32 	%p5, %r19, 8;
	mov.f32 	%f72, 0f00000000;
	mov.b32 	%r41, 0;
	@%p5 bra 	$L__BB0_5;
	and.b32  	%r41, %r19, 2147483640;
	neg.s32 	%r39, %r41;
	shl.b32 	%r7, %r18, 3;
	mul.wide.u32 	%rd9, %r3, 4;
	add.s64 	%rd10, %rd9, %rd2;
	add.s64 	%rd52, %rd10, 16;
	mov.f32 	%f72, 0f00000000;
	mul.wide.s32 	%rd13, %r18, 4;
	mov.u32 	%r38, %r1;
$L__BB0_4:
	.pragma "nounroll";
	ld.global.f32 	%f19, [%rd52+-16];
	mul.wide.s32 	%rd11, %r38, 4;
	add.s64 	%rd12, %rd1, %rd11;
	ld.global.f32 	%f20, [%rd12];
	fma.rn.f32 	%f21, %f19, %f20, %f72;
	ld.global.f32 	%f22, [%rd52+-12];
	add.s64 	%rd14, %rd12, %rd13;
	ld.global.f32 	%f23, [%rd14];
	fma.rn.f32 	%f24, %f22, %f23, %f21;
	ld.global.f32 	%f25, [%rd52+-8];
	add.s64 	%rd15, %rd14, %rd13;
	ld.global.f32 	%f26, [%rd15];
	fma.rn.f32 	%f27, %f25, %f26, %f24;
	ld.global.f32 	%f28, [%rd52+-4];
	add.s64 	%rd16, %rd15, %rd13;
	ld.global.f32 	%f29, [%rd16];
	fma.rn.f32 	%f30, %f28, %f29, %f27;
	ld.global.f32 	%f31, [%rd52];
	add.s64 	%rd17, %rd16, %rd13;
	ld.global.f32 	%f32, [%rd17];
	fma.rn.f32 	%f33, %f31, %f32, %f30;
	ld.global.f32 	%f34, [%rd52+4];
	add.s64 	%rd18, %rd17, %rd13;
	ld.global.f32 	%f35, [%rd18];
	fma.rn.f32 	%f36, %f34, %f35, %f33;
	ld.global.f32 	%f37, [%rd52+8];
	add.s64 	%rd19, %rd18, %rd13;
	ld.global.f32 	%f38, [%rd19];
	fma.rn.f32 	%f39, %f37, %f38, %f36;
	ld.global.f32 	%f40, [%rd52+12];
	add.s64 	%rd20, %rd19, %rd13;
	ld.global.f32 	%f41, [%rd20];
	fma.rn.f32 	%f72, %f40, %f41, %f39;
	add.s32 	%r39, %r39, 8;
	add.s32 	%r38, %r38, %r7;
	add.s64 	%rd52, %rd52, 32;
	setp.ne.s32 	%p6, %r39, 0;
	@%p6 bra 	$L__BB0_4;
$L__BB0_5:
	setp.eq.s32 	%p7, %r4, 0;
	@%p7 bra 	$L__BB0_13;
	and.b32  	%r13, %r19, 3;
	setp.lt.u32 	%p8, %r4, 4;
	@%p8 bra 	$L__BB0_8;
	add.s32 	%r30, %r41, %r3;
	mul.wide.u32 	%rd21, %r30, 4;
	add.s64 	%rd22, %rd2, %rd21;
	ld.global.f32 	%f43, [%rd22];
	mad.lo.s32 	%r31, %r41, %r18, %r1;
	mul.wide.s32 	%rd23, %r31, 4;
	add.s64 	%rd24, %rd1, %rd23;
	ld.global.f32 	%f44, [%rd24];
	fma.rn.f32 	%f45, %f43, %f44, %f72;
	cvt.u64.u32 	%rd25, %r3;
	cvt.u64.u32 	%rd26, %r41;
	add.s64 	%rd27, %rd26, %rd25;
	shl.b64 	%rd28, %rd27, 2;
	add.s64 	%rd29, %rd2, %rd28;
	ld.global.f32 	%f46, [%rd29+4];
	mul.wide.s32 	%rd30, %r18, 4;
	add.s64 	%rd31, %rd24, %rd30;
	ld.global.f32 	%f47, [%rd31];
	fma.rn.f32 	%f48, %f46, %f47, %f45;
	ld.global.f32 	%f49, [%rd29+8];
	add.s64 	%rd32, %rd31, %rd30;
	ld.global.f32 	%f50, [%rd32];
	fma.rn.f32 	%f51, %f49, %f50, %f48;
	ld.global.f32 	%f52, [%rd29+12];
	add.s64 	%rd33, %rd32, %rd30;
	ld.global.f32 	%f53, [%rd33];
	fma.rn.f32 	%f72, %f52, %f53, %f51;
	add.s32 	%r41, %r41, 4;
$L__BB0_8:
	setp.eq.s32 	%p9, %r13, 0;
	@%p9 bra 	$L__BB0_13;
	setp.eq.s32 	%p10, %r13, 1;
	@%p10 bra 	$L__BB0_11;
	add.s32 	%r32, %r41, %r3;
	mul.wide.u32 	%rd34, %r32, 4;
	add.s64 	%rd35, %rd2, %rd34;
	ld.global.f32 	%f55, [%rd35];
	mad.lo.s32 	%r33, %r41, %r18, %r1;
	mul.wide.s32 	%rd36, %r33, 4;
	add.s64 	%rd37, %rd1, %rd36;
	ld.global.f32 	%f56, [%rd37];
	fma.rn.f32 	%f57, %f55, %f56, %f72;
	cvt.u64.u32 	%rd38, %r3;
	cvt.u64.u32 	%rd39, %r41;
	add.s64 	%rd40, %rd39, %rd38;
	shl.b64 	%rd41, %rd40, 2;
	add.s64 	%rd42, %rd2, %rd41;
	ld.global.f32 	%f58, [%rd42+4];
	mul.wide.s32 	%rd43, %r18, 4;
	add.s64 	%rd44, %rd37, %rd43;
	ld.global.f32 	%f59, [%rd44];
	fma.rn.f32 	%f72, %f58, %f59, %f57;
	add.s32 	%r41, %r41, 2;
$L__BB0_11:
	and.b32  	%r34, %r19, 1;
	setp.eq.b32 	%p11, %r34, 1;
	not.pred 	%p12, %p11;
	@%p12 bra 	$L__BB0_13;
	add.s32 	%r35, %r41, %r3;
	mul.wide.u32 	%rd45, %r35, 4;
	add.s64 	%rd46, %rd2, %rd45;
	ld.global.f32 	%f60, [%rd46];
	mad.lo.s32 	%r36, %r41, %r18, %r1;
	mul.wide.s32 	%rd47, %r36, 4;
	add.s64 	%rd48, %rd1, %rd47;
	ld.global.f32 	%f61, [%rd48];
	fma.rn.f32 	%f72, %f60, %f61, %f72;
$L__BB0_13:
	mad.lo.s32 	%r37, %r18, %r28, %r1;
	cvta.to.global.u64 	%rd49, %rd6;
	mul.wide.s32 	%rd50, %r37, 4;
	add.s64 	%rd51, %rd49, %rd50;
	ld.global.f32 	%f62, [%rd51];
	mul.f32 	%f63, %f14, %f62;
	fma.rn.f32 	%f64, %f13, %f72, %f63;
	st.global.f32 	[%rd51], %f64;
$L__BB0_14:
	ret;

}


// ===== COMPILED SASS (sm_100) =====

	.target	sm_100

	.elftype	@"ET_EXEC"


//--------------------- .note.nv.tkinfo           --------------------------
	.section	.note.nv.tkinfo,"",@"SHT_NOTE"
	.sectionflags	@"SHF_NOTE_NV_TKINFO"
	.tkinfo
        /*0018*/ 	.word	0x00000002
        /*0030*/ 	.string	""
        /*0030*/ 	.string	"ptxas"
        /*0030*/ 	.string	"Cuda compilation tools, release 13.0, V13.0.88"
        /*0030*/ 	.string	"Build cuda_13.0.r13.0/compiler.36424714_0"
        /*0030*/ 	.string	"-arch sm_100 -m 64 "



//--------------------- .note.nv.cuinfo           --------------------------
	.section	.note.nv.cuinfo,"",@"SHT_NOTE"
	.sectionflags	@"SHF_NOTE_NV_CUINFO"
        /*0018*/ 	.short	0x0002
        /*001a*/ 	.short	0x0064
        /*001c*/ 	.short	0x0082
	.zero		2


//--------------------- .nv.info                  --------------------------
	.section	.nv.info,"",@"SHT_CUDA_INFO"
	.align	4


	//----- nvinfo : EIATTR_REGCOUNT
	.align		4
        /*0000*/ 	.byte	0x04, 0x2f
        /*0002*/ 	.short	(.L_1 - .L_0)
	.align		4
.L_0:
        /*0004*/ 	.word	index@(_Z12sgemm_kernelPfS_S_iiiff)
        /*0008*/ 	.word	0x00000020


	//----- nvinfo : EIATTR_FRAME_SIZE
	.align		4
.L_1:
        /*000c*/ 	.byte	0x04, 0x11
        /*000e*/ 	.short	(.L_3 - .L_2)
	.align		4
.L_2:
        /*0010*/ 	.word	index@(_Z12sgemm_kernelPfS_S_iiiff)
        /*0014*/ 	.word	0x00000000


	//----- nvinfo : EIATTR_MIN_STACK_SIZE
	.align		4
.L_3:
        /*0018*/ 	.byte	0x04, 0x12
        /*001a*/ 	.short	(.L_5 - .L_4)
	.align		4
.L_4:
        /*001c*/ 	.word	index@(_Z12sgemm_kernelPfS_S_iiiff)
        /*0020*/ 	.word	0x00000000
.L_5:


//--------------------- .nv.compat                --------------------------
	.section	.nv.compat,"",@"SHT_CUDA_COMPAT_INFO"
	.align	4
        /*0000*/ 	.byte	0x02, 0x09, 0x00, 0x00, 0x02, 0x02, 0x01, 0x00, 0x02, 0x05, 0x05, 0x00, 0x03, 0x07, 0x01, 0x01
        /*0010*/ 	.byte	0x02, 0x03, 0x00, 0x00, 0x02, 0x06, 0x01, 0x00, 0x04, 0x0b, 0x08, 0x00, 0x09, 0x00, 0x00, 0x00
        /*0020*/ 	.byte	0x00, 0x00, 0x00, 0x00


//--------------------- .nv.info._Z12sgemm_kernelPfS_S_iiiff --------------------------
	.section	.nv.info._Z12sgemm_kernelPfS_S_iiiff,"",@"SHT_CUDA_INFO"
	.sectionflags	@""
	.align	4


	//----- nvinfo : EIATTR_CUDA_API_VERSION
	.align		4
        /*0000*/ 	.byte	0x04, 0x37
        /*0002*/ 	.short	(.L_7 - .L_6)
.L_6:
        /*0004*/ 	.word	0x00000082


	//----- nvinfo : EIATTR_KPARAM_INFO
	.align		4
.L_7:
        /*0008*/ 	.byte	0x04, 0x17
        /*000a*/ 	.short	(.L_9 - .L_8)
.L_8:
        /*000c*/ 	.word	0x00000000
        /*0010*/ 	.short	0x0007
        /*0012*/ 	.short	0x0028
        /*0014*/ 	.byte	0x00, 0xf0, 0x11, 0x00


	//----- nvinfo : EIATTR_KPARAM_INFO
	.align		4
.L_9:
        /*0018*/ 	.byte	0x04, 0x17
        /*001a*/ 	.short	(.L_11 - .L_10)
.L_10:
        /*001c*/ 	.word	0x00000000
        /*0020*/ 	.short	0x0006
        /*0022*/ 	.short	0x0024
        /*0024*/ 	.byte	0x00, 0xf0, 0x11, 0x00


	//----- nvinfo : EIATTR_KPARAM_INFO
	.align		4
.L_11:
        /*0028*/ 	.byte	0x04, 0x17
        /*002a*/ 	.short	(.L_13 - .L_12)
.L_12:
        /*002c*/ 	.word	0x00000000
        /*0030*/ 	.short	0x0005
        /*0032*/ 	.short	0x0020
        /*0034*/ 	.byte	0x00, 0xf0, 0x11, 0x00


	//----- nvinfo : EIATTR_KPARAM_INFO
	.align		4
.L_13:
        /*0038*/ 	.byte	0x04, 0x17
        /*003a*/ 	.short	(.L_15 - .L_14)
.L_14:
        /*003c*/ 	.word	0x00000000
        /*0040*/ 	.short	0x0004
        /*0042*/ 	.short	0x001c
        /*0044*/ 	.byte	0x00, 0xf0, 0x11, 0x00


	//----- nvinfo : EIATTR_KPARAM_INFO
	.align		4
.L_15:
        /*0048*/ 	.byte	0x04, 0x17
        /*004a*/ 	.short	(.L_17 - .L_16)
.L_16:
        /*004c*/ 	.word	0x00000000
        /*0050*/ 	.short	0x0003
        /*0052*/ 	.short	0x0018
        /*0054*/ 	.byte	0x00, 0xf0, 0x11, 0x00


	//----- nvinfo : EIATTR_KPARAM_INFO
	.align		4
.L_17:
        /*0058*/ 	.byte	0x04, 0x17
        /*005a*/ 	.short	(.L_19 - .L_18)
.L_18:
        /*005c*/ 	.word	0x00000000
        /*0060*/ 	.short	0x0002
        /*0062*/ 	.short	0x0010
        /*0064*/ 	.byte	0x00, 0xf5, 0x21, 0x00


	//----- nvinfo : EIATTR_KPARAM_INFO
	.align		4
.L_19:
        /*0068*/ 	.byte	0x04, 0x17
        /*006a*/ 	.short	(.L_21 - .L_20)
.L_20:
        /*006c*/ 	.word	0x00000000
        /*0070*/ 	.short	0x0001
        /*0072*/ 	.short	0x0008
        /*0074*/ 	.byte	0x00, 0xf5, 0x21, 0x00


	//----- nvinfo : EIATTR_KPARAM_INFO
	.align		4
.L_21:
        /*0078*/ 	.byte	0x04, 0x17
        /*007a*/ 	.short	(.L_23 - .L_22)
.L_22:
        /*007c*/ 	.word	0x00000000
        /*0080*/ 	.short	0x0000
        /*0082*/ 	.short	0x0000
        /*0084*/ 	.byte	0x00, 0xf5, 0x21, 0x00


	//----- nvinfo : EIATTR_SPARSE_MMA_MASK
	.align		4
.L_23:
        /*0088*/ 	.byte	0x03, 0x50
        /*008a*/ 	.short	0x0000


	//----- nvinfo : EIATTR_MAXREG_COUNT
	.align		4
        /*008c*/ 	.byte	0x03, 0x1b
        /*008e*/ 	.short	0x00ff


	//----- nvinfo : EIATTR_MERCURY_ISA_VERSION
	.align		4
        /*0090*/ 	.byte	0x03, 0x5f
        /*0092*/ 	.short	0x0101


	//----- nvinfo : EIATTR_VRC_CTA_INIT_COUNT
	.align		4
        /*0094*/ 	.byte	0x02, 0x4a
	.zero		1
	.zero		1


	//----- nvinfo : EIATTR_EXIT_INSTR_OFFSETS
	.align		4
        /*0098*/ 	.byte	0x04, 0x1c
        /*009a*/ 	.short	(.L_25 - .L_24)


	//   ....[0]....
.L_24:
        /*009c*/ 	.word	0x000000c0


	//   ....[1]....
        /*00a0*/ 	.word	0x00000930


	//----- nvinfo : EIATTR_CBANK_PARAM_SIZE
	.align		4
.L_25:
        /*00a4*/ 	.byte	0x03, 0x19
        /*00a6*/ 	.short	0x002c


	//----- nvinfo : EIATTR_PARAM_CBANK
	.align		4
        /*00a8*/ 	.byte	0x04, 0x0a
        /*00aa*/ 	.short	(.L_27 - .L_26)
	.align		4
.L_26:
        /*00ac*/ 	.word	index@(.nv.constant0._Z12sgemm_kernelPfS_S_iiiff)
        /*00b0*/ 	.short	0x0380
        /*00b2*/ 	.short	0x002c


	//----- nvinfo : EIATTR_SW_WAR
	.align		4
.L_27:
        /*00b4*/ 	.byte	0x04, 0x36
        /*00b6*/ 	.short	(.L_29 - .L_28)
.L_28:
        /*00b8*/ 	.word	0x00000008
.L_29:


//--------------------- .nv.callgraph             --------------------------
	.section	.nv.callgraph,"",@"SHT_CUDA_CALLGRAPH"
	.align	4
	.sectionentsize	8
	.align		4
        /*0000*/ 	.word	0x00000000
	.align		4
        /*0004*/ 	.word	0xffffffff
	.align		4
        /*0008*/ 	.word	0x00000000
	.align		4
        /*000c*/ 	.word	0xfffffffe
	.align		4
        /*0010*/ 	.word	0x00000000
	.align		4
        /*0014*/ 	.word	0xfffffffd
	.align		4
        /*0018*/ 	.word	0x00000000
	.align		4
        /*001c*/ 	.word	0xfffffffc


//--------------------- .text._Z12sgemm_kernelPfS_S_iiiff --------------------------
	.section	.text._Z12sgemm_kernelPfS_S_iiiff,"ax",@progbits
	.align	128
        .global         _Z12sgemm_kernelPfS_S_iiiff
        .type           _Z12sgemm_kernelPfS_S_iiiff,@function
        .size           _Z12sgemm_kernelPfS_S_iiiff,(.L_x_5 - _Z12sgemm_kernelPfS_S_iiiff)
        .other          _Z12sgemm_kernelPfS_S_iiiff,@"STO_CUDA_ENTRY STV_DEFAULT"
_Z12sgemm_kernelPfS_S_iiiff:
.text._Z12sgemm_kernelPfS_S_iiiff:
[----:B------:R-:W-:Y:S01]  /*0000*/  LDC R1, c[0x0][0x37c] ;  /* 0x0000df00ff017b82 */ /* 0x000fe20000000800 */
[----:B------:R-:W0:Y:S01]  /*0010*/  S2R R0, SR_CTAID.Y ;  /* 0x0000000000007919 */ /* 0x000e220000002600 */
[----:B------:R-:W1:Y:S06]  /*0020*/  LDCU UR4, c[0x0][0x360] ;  /* 0x00006c00ff0477ac */ /* 0x000e6c0008000800 */
[----:B------:R-:W2:Y:S01]  /*0030*/  LDC.64 R2, c[0x0][0x398] ;  /* 0x0000e600ff027b82 */ /* 0x000ea20000000a00 */
[----:B------:R-:W0:Y:S01]  /*0040*/  S2R R7, SR_TID.Y ;  /* 0x0000000000077919 */ /* 0x000e220000002200 */
[----:B------:R-:W0:Y:S01]  /*0050*/  LDCU UR5, c[0x0][0x364] ;  /* 0x00006c80ff0577ac */ /* 0x000e220008000800 */
[----:B------:R-:W1:Y:S01]  /*0060*/  S2R R18, SR_CTAID.X ;  /* 0x0000000000127919 */ /* 0x000e620000002500 */
[----:B------:R-:W1:Y:S01]  /*0070*/  S2R R5, SR_TID.X ;  /* 0x0000000000057919 */ /* 0x000e620000002100 */
[----:B0-----:R-:W-:-:S05]  /*0080*/  IMAD R0, R0, UR5, R7 ;  /* 0x0000000500007c24 */ /* 0x001fca000f8e0207 */
[----:B--2---:R-:W-:Y:S01]  /*0090*/  ISETP.GE.AND P0, PT, R0, R2, PT ;  /* 0x000000020000720c */ /* 0x004fe20003f06270 */
[----:B-1----:R-:W-:-:S05]  /*00a0*/  IMAD R18, R18, UR4, R5 ;  /* 0x0000000412127c24 */ /* 0x002fca000f8e0205 */
[----:B------:R-:W-:-:S13]  /*00b0*/  ISETP.GE.OR P0, PT, R18, R3, P0 ;  /* 0x000000031200720c */ /* 0x000fda0000706670 */
[----:B------:R-:W-:Y:S05]  /*00c0*/  @P0 EXIT ;  /* 0x000000000000094d */ /* 0x000fea0003800000 */
[----:B------:R-:W0:Y:S01]  /*00d0*/  LDC R19, c[0x0][0x3a0] ;  /* 0x0000e800ff137b82 */ /* 0x000e220000000800 */
[----:B------:R-:W1:Y:S01]  /*00e0*/  LDCU.64 UR4, c[0x0][0x358] ;  /* 0x00006b00ff0477ac */ /* 0x000e620008000a00 */
[----:B------:R-:W-:Y:S01]  /*00f0*/  HFMA2 R24, -RZ, RZ, 0, 0 ;  /* 0x00000000ff187431 */ /* 0x000fe200000001ff */
[----:B0-----:R-:W-:-:S13]  /*0100*/  ISETP.GE.AND P0, PT, R19, 0x1, PT ;  /* 0x000000011300780c */ /* 0x001fda0003f06270 */
[----:B-1----:R-:W-:Y:S05]  /*0110*/  @!P0 BRA `(.L_x_0) ;  /* 0x0000000400e08947 */ /* 0x002fea0003800000 */
[C---:B------:R-:W-:Y:S01]  /*0120*/  ISETP.GE.U32.AND P1, PT, R19.reuse, 0x8, PT ;  /* 0x000000081300780c */ /* 0x040fe20003f26070 */
[----:B------:R-:W-:Y:S01]  /*0130*/  IMAD R20, R0, R19, RZ ;  /* 0x0000001300147224 */ /* 0x000fe200078e02ff */
[----:B------:R-:W-:Y:S02]  /*0140*/  LOP3.LUT R27, R19, 0x7, RZ, 0xc0, !PT ;  /* 0x00000007131b7812 */ /* 0x000fe400078ec0ff */
[----:B------:R-:W-:Y:S02]  /*0150*/  MOV R24, RZ ;  /* 0x000000ff00187202 */ /* 0x000fe40000000f00 */
[----:B------:R-:W-:Y:S02]  /*0160*/  ISETP.NE.AND P0, PT, R27, RZ, PT ;  /* 0x000000ff1b00720c */ /* 0x000fe40003f05270 */
[----:B------:R-:W-:-:S05]  /*0170*/  MOV R21, RZ ;  /* 0x000000ff00157202 */ /* 0x000fca0000000f00 */
[----:B------:R-:W-:Y:S06]  /*0180*/  @!P1 BRA `(.L_x_1) ;  /* 0x0000000000c49947 */ /* 0x000fec0003800000 */
[----:B------:R-:W0:Y:S01]  /*0190*/  LDC.64 R4, c[0x0][0x380] ;  /* 0x0000e000ff047b82 */ /* 0x000e220000000a00 */
[----:B------:R-:W-:Y:S02]  /*01a0*/  LOP3.LUT R21, R19, 0x7ffffff8, RZ, 0xc0, !PT ;  /* 0x7ffffff813157812 */ /* 0x000fe400078ec0ff */
[----:B------:R-:W-:Y:S02]  /*01b0*/  MOV R24, RZ ;  /* 0x000000ff00187202 */ /* 0x000fe40000000f00 */
[----:B------:R-:W-:Y:S02]  /*01c0*/  MOV R2, R18 ;  /* 0x0000001200027202 */ /* 0x000fe40000000f00 */
[----:B------:R-:W-:Y:S01]  /*01d0*/  IADD3 R22, PT, PT, -R21, RZ, RZ ;  /* 0x000000ff15167210 */ /* 0x000fe20007ffe1ff */
[----:B0-----:R-:W-:-:S03]  /*01e0*/  IMAD.WIDE.U32 R4, R20, 0x4, R4 ;  /* 0x0000000414047825 */ /* 0x001fc600078e0004 */
[----:B------:R-:W-:-:S04]  /*01f0*/  IADD3 R6, P1, PT, R4, 0x10, RZ ;  /* 0x0000001004067810 */ /* 0x000fc80007f3e0ff */
[----:B------:R-:W-:-:S09]  /*0200*/  IADD3.X R7, PT, PT, RZ, R5, RZ, P1, !PT ;  /* 0x00000005ff077210 */ /* 0x000fd20000ffe4ff */
.L_x_2:
[----:B------:R-:W0:Y:S01]  /*0210*/  LDC.64 R16, c[0x0][0x388] ;  /* 0x0000e200ff107b82 */ /* 0x000e220000000a00 */
[----:B------:R-:W-:Y:S02]  /*0220*/  MOV R4, R6 ;  /* 0x0000000600047202 */ /* 0x000fe40000000f00 */
[----:B------:R-:W-:-:S05]  /*0230*/  MOV R5, R7 ;  /* 0x0000000700057202 */ /* 0x000fca0000000f00 */
[----:B------:R-:W2:Y:S04]  /*0240*/  LDG.E R25, desc[UR4][R4.64+-0x10] ;  /* 0xfffff00404197981 */ /* 0x000ea8000c1e1900 */
[----:B------:R-:W3:Y:S04]  /*0250*/  LDG.E R23, desc[UR4][R4.64+-0xc] ;  /* 0xfffff40404177981 */ /* 0x000ee8000c1e1900 */
[----:B------:R-:W4:Y:S04]  /*0260*/  LDG.E R29, desc[UR4][R4.64+-0x8] ;  /* 0xfffff804041d7981 */ /* 0x000f28000c1e1900 */
[----:B------:R-:W5:Y:S01]  /*0270*/  LDG.E R28, desc[UR4][R4.64+-0x4] ;  /* 0xfffffc04041c7981 */ /* 0x000f62000c1e1900 */
[----:B0-----:R-:W-:-:S05]  /*0280*/  IMAD.WIDE R16, R2, 0x4, R16 ;  /* 0x0000000402107825 */ /* 0x001fca00078e0210 */
[----:B------:R0:W2:Y:S01]  /*0290*/  LDG.E R26, desc[UR4][R16.64] ;  /* 0x00000004101a7981 */ /* 0x0000a2000c1e1900 */
[----:B------:R-:W-:-:S04]  /*02a0*/  IMAD.WIDE R14, R3, 0x4, R16 ;  /* 0x00000004030e7825 */ /* 0x000fc800078e0210 */
[C---:B------:R-:W-:Y:S02]  /*02b0*/  IMAD.WIDE R6, R3.reuse, 0x4, R14 ;  /* 0x0000000403067825 */ /* 0x040fe400078e020e */
[----:B------:R-:W3:Y:S02]  /*02c0*/  LDG.E R14, desc[UR4][R14.64] ;  /* 0x000000040e0e7981 */ /* 0x000ee4000c1e1900 */
[C---:B------:R-:W-:Y:S02]  /*02d0*/  IMAD.WIDE R10, R3.reuse, 0x4, R6 ;  /* 0x00000004030a7825 */ /* 0x040fe400078e0206 */
[----:B------:R-:W4:Y:S02]  /*02e0*/  LDG.E R6, desc[UR4][R6.64] ;  /* 0x0000000406067981 */ /* 0x000f24000c1e1900 */
[C---:B------:R-:W-:Y:S02]  /*02f0*/  IMAD.WIDE R8, R3.reuse, 0x4, R10 ;  /* 0x0000000403087825 */ /* 0x040fe400078e020a */
[----:B------:R-:W5:Y:S02]  /*0300*/  LDG.E R10, desc[UR4][R10.64] ;  /* 0x000000040a0a7981 */ /* 0x000f64000c1e1900 */
[----:B------:R-:W-:-:S02]  /*0310*/  IMAD.WIDE R12, R3, 0x4, R8 ;  /* 0x00000004030c7825 */ /* 0x000fc400078e0208 */
[----:B------:R-:W5:Y:S04]  /*0320*/  LDG.E R7, desc[UR4][R4.64] ;  /* 0x0000000404077981 */ /* 0x000f68000c1e1900 */
[----:B------:R-:W5:Y:S01]  /*0330*/  LDG.E R8, desc[UR4][R8.64] ;  /* 0x0000000408087981 */ /* 0x000f62000c1e1900 */
[----:B0-----:R-:W-:-:S03]  /*0340*/  IMAD.WIDE R16, R3, 0x4, R12 ;  /* 0x0000000403107825 */ /* 0x001fc600078e020c */
[----:B------:R-:W5:Y:S04]  /*0350*/  LDG.E R12, desc[UR4][R12.64] ;  /* 0x000000040c0c7981 */ /* 0x000f68000c1e1900 */
[----:B------:R-:W5:Y:S04]  /*0360*/  LDG.E R15, desc[UR4][R16.64] ;  /* 0x00000004100f7981 */ /* 0x000f68000c1e1900 */
[----:B------:R-:W5:Y:S04]  /*0370*/  LDG.E R9, desc[UR4][R4.64+0x4] ;  /* 0x0000040404097981 */ /* 0x000f68000c1e1900 */
[----:B------:R-:W5:Y:S01]  /*0380*/  LDG.E R11, desc[UR4][R4.64+0xc] ;  /* 0x00000c04040b7981 */ /* 0x000f62000c1e1900 */
[----:B--2---:R-:W-:Y:S01]  /*0390*/  FFMA R26, R25, R26, R24 ;  /* 0x0000001a191a7223 */ /* 0x004fe20000000018 */
[----:B------:R-:W-:-:S02]  /*03a0*/  IMAD.WIDE R24, R3, 0x4, R16 ;  /* 0x0000000403187825 */ /* 0x000fc400078e0210 */
[----:B------:R-:W2:Y:S04]  /*03b0*/  LDG.E R16, desc[UR4][R4.64+0x8] ;  /* 0x0000080404107981 */ /* 0x000ea8000c1e1900 */
[----:B------:R-:W2:Y:S01]  /*03c0*/  LDG.E R24, desc[UR4][R24.64] ;  /* 0x0000000418187981 */ /* 0x000ea2000c1e1900 */
[----:B---3--:R-:W-:Y:S01]  /*03d0*/  FFMA R14, R23, R14, R26 ;  /* 0x0000000e170e7223 */ /* 0x008fe2000000001a */
[----:B------:R-:W-:-:S03]  /*03e0*/  IADD3 R22, PT, PT, R22, 0x8, RZ ;  /* 0x0000000816167810 */ /* 0x000fc60007ffe0ff */
[----:B----4-:R-:W-:Y:S01]  /*03f0*/  FFMA R29, R29, R6, R14 ;  /* 0x000000061d1d7223 */ /* 0x010fe2000000000e */
[----:B------:R-:W-:-:S03]  /*0400*/  ISETP.NE.AND P1, PT, R22, RZ, PT ;  /* 0x000000ff1600720c */ /* 0x000fc60003f25270 */
[----:B-----5:R-:W-:Y:S01]  /*0410*/  FFMA R10, R28, R10, R29 ;  /* 0x0000000a1c0a7223 */ /* 0x020fe2000000001d */
[----:B------:R-:W-:-:S03]  /*0420*/  IADD3 R6, P2, PT, R4, 0x20, RZ ;  /* 0x0000002004067810 */ /* 0x000fc60007f5e0ff */
[----:B------:R-:W-:Y:S01]  /*0430*/  FFMA R8, R7, R8, R10 ;  /* 0x0000000807087223 */ /* 0x000fe2000000000a */
[----:B------:R-:W-:Y:S02]  /*0440*/  IADD3.X R7, PT, PT, RZ, R5, RZ, P2, !PT ;  /* 0x00000005ff077210 */ /* 0x000fe400017fe4ff */
[----:B------:R-:W-:Y:S01]  /*0450*/  LEA R2, R3, R2, 0x3 ;  /* 0x0000000203027211 */ /* 0x000fe200078e18ff */
[----:B------:R-:W-:-:S04]  /*0460*/  FFMA R9, R9, R12, R8 ;  /* 0x0000000c09097223 */ /* 0x000fc80000000008 */
[----:B--2---:R-:W-:-:S04]  /*0470*/  FFMA R16, R16, R15, R9 ;  /* 0x0000000f10107223 */ /* 0x004fc80000000009 */
[----:B------:R-:W-:Y:S01]  /*0480*/  FFMA R24, R11, R24, R16 ;  /* 0x000000180b187223 */ /* 0x000fe20000000010 */
[----:B------:R-:W-:Y:S06]  /*0490*/  @P1 BRA `(.L_x_2) ;  /* 0xfffffffc005c1947 */ /* 0x000fec000383ffff */
.L_x_1:
[----:B------:R-:W-:Y:S05]  /*04a0*/  @!P0 BRA `(.L_x_0) ;  /* 0x0000000000fc8947 */ /* 0x000fea0003800000 */
[----:B------:R-:W-:Y:S02]  /*04b0*/  ISETP.GE.U32.AND P1, PT, R27, 0x4, PT ;  /* 0x000000041b00780c */ /* 0x000fe40003f26070 */
[----:B------:R-:W-:-:S04]  /*04c0*/  LOP3.LUT R2, R19, 0x3, RZ, 0xc0, !PT ;  /* 0x0000000313027812 */ /* 0x000fc800078ec0ff */
[----:B------:R-:W-:-:S07]  /*04d0*/  ISETP.NE.AND P0, PT, R2, RZ, PT ;  /* 0x000000ff0200720c */ /* 0x000fce0003f05270 */
[----:B------:R-:W-:Y:S06]  /*04e0*/  @!P1 BRA `(.L_x_3) ;  /* 0x00000000006c9947 */ /* 0x000fec0003800000 */
[----:B------:R-:W0:Y:S01]  /*04f0*/  LDC.64 R6, c[0x0][0x388] ;  /* 0x0000e200ff067b82 */ /* 0x000e220000000a00 */
[----:B------:R-:W1:Y:S01]  /*0500*/  LDCU.64 UR6, c[0x0][0x380] ;  /* 0x00007000ff0677ac */ /* 0x000e620008000a00 */
[----:B------:R-:W-:Y:S01]  /*0510*/  IMAD R9, R21, R3, R18 ;  /* 0x0000000315097224 */ /* 0x000fe200078e0212 */
[CC--:B------:R-:W-:Y:S02]  /*0520*/  IADD3 R5, PT, PT, R20.reuse, R21.reuse, RZ ;  /* 0x0000001514057210 */ /* 0x0c0fe40007ffe0ff */
[----:B------:R-:W-:-:S03]  /*0530*/  IADD3 R10, P1, PT, R20, R21, RZ ;  /* 0x00000015140a7210 */ /* 0x000fc60007f3e0ff */
[----:B------:R-:W2:Y:S01]  /*0540*/  LDC.64 R14, c[0x0][0x380] ;  /* 0x0000e000ff0e7b82 */ /* 0x000ea20000000a00 */
[----:B0-----:R-:W-:-:S04]  /*0550*/  IMAD.WIDE R6, R9, 0x4, R6 ;  /* 0x0000000409067825 */ /* 0x001fc800078e0206 */
[----:B------:R-:W-:Y:S02]  /*0560*/  IMAD.WIDE R8, R3, 0x4, R6 ;  /* 0x0000000403087825 */ /* 0x000fe400078e0206 */
[----:B------:R-:W3:Y:S02]  /*0570*/  LDG.E R6, desc[UR4][R6.64] ;  /* 0x0000000406067981 */ /* 0x000ee4000c1e1900 */
[----:B--2---:R-:W-:Y:S01]  /*0580*/  IMAD.WIDE.U32 R14, R5, 0x4, R14 ;  /* 0x00000004050e7825 */ /* 0x004fe200078e000e */
[----:B------:R-:W-:Y:S02]  /*0590*/  IADD3.X R5, PT, PT, RZ, RZ, RZ, P1, !PT ;  /* 0x000000ffff057210 */ /* 0x000fe40000ffe4ff */
[----:B-1----:R-:W-:-:S03]  /*05a0*/  LEA R4, P1, R10, UR6, 0x2 ;  /* 0x000000060a047c11 */ /* 0x002fc6000f8210ff */
[----:B------:R-:W3:Y:S01]  /*05b0*/  LDG.E R15, desc[UR4][R14.64] ;  /* 0x000000040e0f7981 */ /* 0x000ee2000c1e1900 */
[----:B------:R-:W-:Y:S01]  /*05c0*/  LEA.HI.X R5, R10, UR7, R5, 0x2, P1 ;  /* 0x000000070a057c11 */ /* 0x000fe200088f1405 */
[C---:B------:R-:W-:Y:S02]  /*05d0*/  IMAD.WIDE R10, R3.reuse, 0x4, R8 ;  /* 0x00000004030a7825 */ /* 0x040fe400078e0208 */
[----:B------:R-:W2:Y:S04]  /*05e0*/  LDG.E R8, desc[UR4][R8.64] ;  /* 0x0000000408087981 */ /* 0x000ea8000c1e1900 */
[----:B------:R-:W2:Y:S01]  /*05f0*/  LDG.E R17, desc[UR4][R4.64+0x4] ;  /* 0x0000040404117981 */ /* 0x000ea2000c1e1900 */
[----:B------:R-:W-:-:S03]  /*0600*/  IMAD.WIDE R12, R3, 0x4, R10 ;  /* 0x00000004030c7825 */ /* 0x000fc600078e020a */
[----:B------:R-:W4:Y:S04]  /*0610*/  LDG.E R22, desc[UR4][R10.64] ;  /* 0x000000040a167981 */ /* 0x000f28000c1e1900 */
[----:B------:R-:W4:Y:S04]  /*0620*/  LDG.E R16, desc[UR4][R4.64+0x8] ;  /* 0x0000080404107981 */ /* 0x000f28000c1e1900 */
[----:B------:R-:W5:Y:S04]  /*0630*/  LDG.E R23, desc[UR4][R4.64+0xc] ;  /* 0x00000c0404177981 */ /* 0x000f68000c1e1900 */
[----:B------:R-:W5:Y:S01]  /*0640*/  LDG.E R12, desc[UR4][R12.64] ;  /* 0x000000040c0c7981 */ /* 0x000f62000c1e1900 */
[----:B------:R-:W-:Y:S01]  /*0650*/  IADD3 R21, PT, PT, R21, 0x4, RZ ;  /* 0x0000000415157810 */ /* 0x000fe20007ffe0ff */
[----:B---3--:R-:W-:-:S04]  /*0660*/  FFMA R24, R15, R6, R24 ;  /* 0x000000060f187223 */ /* 0x008fc80000000018 */
[----:B--2---:R-:W-:-:S04]  /*0670*/  FFMA R17, R17, R8, R24 ;  /* 0x0000000811117223 */ /* 0x004fc80000000018 */
[----:B----4-:R-:W-:-:S04]  /*0680*/  FFMA R16, R16, R22, R17 ;  /* 0x0000001610107223 */ /* 0x010fc80000000011 */
[----:B-----5:R-:W-:-:S07]  /*0690*/  FFMA R24, R23, R12, R16 ;  /* 0x0000000c17187223 */ /* 0x020fce0000000010 */
.L_x_3:
[----:B------:R-:W-:Y:S05]  /*06a0*/  @!P0 BRA `(.L_x_0) ;  /* 0x00000000007c8947 */ /* 0x000fea0003800000 */
[----:B------:R-:W-:Y:S01]  /*06b0*/  ISETP.NE.AND P1, PT, R2, 0x1, PT ;  /* 0x000000010200780c */ /* 0x000fe20003f25270 */
[----:B------:R-:W0:Y:S01]  /*06c0*/  LDC.64 R12, c[0x0][0x380] ;  /* 0x0000e000ff0c7b82 */ /* 0x000e220000000a00 */
[----:B------:R-:W-:-:S04]  /*06d0*/  LOP3.LUT R19, R19, 0x1, RZ, 0xc0, !PT ;  /* 0x0000000113137812 */ /* 0x000fc800078ec0ff */
[----:B------:R-:W-:-:S03]  /*06e0*/  ISETP.NE.U32.AND P0, PT, R19, 0x1, PT ;  /* 0x000000011300780c */ /* 0x000fc60003f05070 */
[----:B------:R-:W1:Y:S04]  /*06f0*/  LDC.64 R10, c[0x0][0x388] ;  /* 0x0000e200ff0a7b82 */ /* 0x000e680000000a00 */
[CC--:B------:R-:W-:Y:S02]  /*0700*/  @P1 IADD3 R15, PT, PT, R20.reuse, R21.reuse, RZ ;  /* 0x00000015140f1210 */ /* 0x0c0fe40007ffe0ff */
[----:B------:R-:W-:Y:S02]  /*0710*/  @P1 IADD3 R2, P2, PT, R20, R21, RZ ;  /* 0x0000001514021210 */ /* 0x000fe40007f5e0ff */
[----:B------:R-:W2:Y:S02]  /*0720*/  @P1 LDC.64 R4, c[0x0][0x380] ;  /* 0x0000e000ff041b82 */ /* 0x000ea40000000a00 */
[----:B------:R-:W-:-:S06]  /*0730*/  @P1 IADD3.X R14, PT, PT, RZ, RZ, RZ, P2, !PT ;  /* 0x000000ffff0e1210 */ /* 0x000fcc00017fe4ff */
[----:B------:R-:W3:Y:S01]  /*0740*/  LDC.64 R6, c[0x0][0x380] ;  /* 0x0000e000ff067b82 */ /* 0x000ee20000000a00 */
[----:B0-----:R-:W-:-:S04]  /*0750*/  @P1 IMAD.WIDE.U32 R12, R15, 0x4, R12 ;  /* 0x000000040f0c1825 */ /* 0x001fc800078e000c */
[C---:B------:R-:W-:Y:S01]  /*0760*/  @P1 IMAD R15, R21.reuse, R3, R18 ;  /* 0x00000003150f1224 */ /* 0x040fe200078e0212 */
[----:B------:R-:W-:Y:S01]  /*0770*/  @P1 IADD3 R21, PT, PT, R21, 0x2, RZ ;  /* 0x0000000215151810 */ /* 0x000fe20007ffe0ff */
[----:B------:R-:W4:Y:S01]  /*0780*/  @P1 LDG.E R13, desc[UR4][R12.64] ;  /* 0x000000040c0d1981 */ /* 0x000f22000c1e1900 */
[----:B------:R-:W0:Y:S01]  /*0790*/  LDC.64 R8, c[0x0][0x388] ;  /* 0x0000e200ff087b82 */ /* 0x000e220000000a00 */
[----:B-1----:R-:W-:Y:S01]  /*07a0*/  @P1 IMAD.WIDE R10, R15, 0x4, R10 ;  /* 0x000000040f0a1825 */ /* 0x002fe200078e020a */
[----:B------:R-:W-:Y:S02]  /*07b0*/  @!P0 IADD3 R17, PT, PT, R20, R21, RZ ;  /* 0x0000001514118210 */ /* 0x000fe40007ffe0ff */
[----:B--2---:R-:W-:Y:S01]  /*07c0*/  @P1 LEA R4, P2, R2, R4, 0x2 ;  /* 0x0000000402041211 */ /* 0x004fe200078410ff */
[----:B------:R-:W-:-:S03]  /*07d0*/  @!P0 IMAD R21, R21, R3, R18 ;  /* 0x0000000315158224 */ /* 0x000fc600078e0212 */
[----:B------:R-:W-:Y:S01]  /*07e0*/  @P1 LEA.HI.X R5, R2, R5, R14, 0x2, P2 ;  /* 0x0000000502051211 */ /* 0x000fe200010f140e */
[----:B------:R-:W-:Y:S01]  /*07f0*/  @P1 IMAD.WIDE R14, R3, 0x4, R10 ;  /* 0x00000004030e1825 */ /* 0x000fe200078e020a */
[----:B------:R-:W4:Y:S03]  /*0800*/  @P1 LDG.E R2, desc[UR4][R10.64] ;  /* 0x000000040a021981 */ /* 0x000f26000c1e1900 */
[----:B---3--:R-:W-:Y:S01]  /*0810*/  @!P0 IMAD.WIDE.U32 R6, R17, 0x4, R6 ;  /* 0x0000000411068825 */ /* 0x008fe200078e0006 */
[----:B------:R-:W2:Y:S04]  /*0820*/  @P1 LDG.E R5, desc[UR4][R4.64+0x4] ;  /* 0x0000040404051981 */ /* 0x000ea8000c1e1900 */
[----:B------:R-:W2:Y:S01]  /*0830*/  @P1 LDG.E R14, desc[UR4][R14.64] ;  /* 0x000000040e0e1981 */ /* 0x000ea2000c1e1900 */
[----:B0-----:R-:W-:-:S03]  /*0840*/  @!P0 IMAD.WIDE R8, R21, 0x4, R8 ;  /* 0x0000000415088825 */ /* 0x001fc600078e0208 */
[----:B------:R-:W3:Y:S04]  /*0850*/  @!P0 LDG.E R7, desc[UR4][R6.64] ;  /* 0x0000000406078981 */ /* 0x000ee8000c1e1900 */
[----:B------:R-:W3:Y:S01]  /*0860*/  @!P0 LDG.E R8, desc[UR4][R8.64] ;  /* 0x0000000408088981 */ /* 0x000ee2000c1e1900 */
[----:B----4-:R-:W-:-:S04]  /*0870*/  @P1 FFMA R2, R13, R2, R24 ;  /* 0x000000020d021223 */ /* 0x010fc80000000018 */
[----:B--2---:R-:W-:-:S04]  /*0880*/  @P1 FFMA R24, R5, R14, R2 ;  /* 0x0000000e05181223 */ /* 0x004fc80000000002 */
[----:B---3--:R-:W-:-:S07]  /*0890*/  @!P0 FFMA R24, R7, R8, R24 ;  /* 0x0000000807188223 */ /* 0x008fce0000000018 */
.L_x_0:
[----:B------:R-:W0:Y:S01]  /*08a0*/  LDC.64 R4, c[0x0][0x390] ;  /* 0x0000e400ff047b82 */ /* 0x000e220000000a00 */
[----:B------:R-:W-:Y:S01]  /*08b0*/  IMAD R3, R0, R3, R18 ;  /* 0x0000000300037224 */ /* 0x000fe200078e0212 */
[----:B------:R-:W1:Y:S01]  /*08c0*/  LDCU UR6, c[0x0][0x3a8] ;  /* 0x00007500ff0677ac */ /* 0x000e620008000800 */
[----:B------:R-:W2:Y:S02]  /*08d0*/  LDCU UR7, c[0x0][0x3a4] ;  /* 0x00007480ff0777ac */ /* 0x000ea40008000800 */
[----:B0-----:R-:W-:-:S05]  /*08e0*/  IMAD.WIDE R2, R3, 0x4, R4 ;  /* 0x0000000403027825 */ /* 0x001fca00078e0204 */
[----:B------:R-:W1:Y:S02]  /*08f0*/  LDG.E R0, desc[UR4][R2.64] ;  /* 0x0000000402007981 */ /* 0x000e64000c1e1900 */
[----:B-1----:R-:W-:-:S04]  /*0900*/  FMUL R5, R0, UR6 ;  /* 0x0000000600057c20 */ /* 0x002fc80008400000 */
[----:B--2---:R-:W-:-:S05]  /*0910*/  FFMA R5, R24, UR7, R5 ;  /* 0x0000000718057c23 */ /* 0x004fca0008000005 */
[----:B------:R-:W-:Y:S01]  /*0920*/  STG.E desc[UR4][R2.64], R5 ;  /* 0x0000000502007986 */ /* 0x000fe2000c101904 */
[----:B------:R-:W-:Y:S05]  /*0930*/  EXIT ;  /* 0x000000000000794d */ /* 0x000fea0003800000 */
.L_x_4:
[----:B------:R-:W-:-:S00]  /*0940*/  BRA `(.L_x_4) ;  /* 0xfffffffc00fc7947 */ /* 0x000fc0000383ffff */
[----:B------:R-:W-:-:S00]  /*0950*/  NOP ;  /* 0x0000000000007918 */ /* 0x000fc00000000000 */
        /* <DEDUP_REMOVED lines=10> */
.L_x_5:


//--------------------- .nv.shared.reserved.0     --------------------------
	.section	.nv.shared.reserved.0,"aw",@nobits
	.weak		__nv_reservedSMEM_offset_0_alias
	.size		__nv_reservedSMEM_offset_0_alias, 0, 64
	.other		__nv_reservedSMEM_offset_0_alias,@"STO_CUDA_RESERVED_SHARED STV_DEFAULT"
__nv_reservedSMEM_offset_0_alias:
	.zero		0
	.zero		64


//--------------------- .nv.constant0._Z12sgemm_kernelPfS_S_iiiff --------------------------
	.section	.nv.constant0._Z12sgemm_kernelPfS_S_iiiff,"a",@progbits
	.sectionflags	@""
	.align	4
.nv.constant0._Z12sgemm_kernelPfS_S_iiiff:
	.zero		940


//--------------------- SYMBOLS --------------------------

	.type		.nv.reservedSmem.offset0,@object
	.size		.nv.reservedSmem.offset0,0x4
